	.headerflags	@"EF_CUDA_TEXMODE_UNIFIED EF_CUDA_64BIT_ADDRESS EF_CUDA_ACCELERATORS EF_CUDA_SM90 EF_CUDA_VIRTUAL_SM(EF_CUDA_SM90)"
	.elftype	@"ET_EXEC"


//--------------------- .nv.info                  --------------------------
	.section	.nv.info,"",@"SHT_CUDA_INFO"
	.align	4


	//----- nvinfo : EIATTR_REGCOUNT
	.align		4
        /*0000*/ 	.byte	0x04, 0x2f
        /*0002*/ 	.short	(.L_3 - .L_2)
	.align		4
.L_2:
        /*0004*/ 	.word	index@(triton_per_fused__native_batch_norm_legit_no_training_add_mean_relu_16)
        /*0008*/ 	.word	0x0000001e


	//----- nvinfo : EIATTR_MIN_STACK_SIZE
	.align		4
.L_3:
        /*000c*/ 	.byte	0x04, 0x12
        /*000e*/ 	.short	(.L_5 - .L_4)
	.align		4
.L_4:
        /*0010*/ 	.word	index@(triton_per_fused__native_batch_norm_legit_no_training_add_mean_relu_16)
        /*0014*/ 	.word	0x00000000


	//----- nvinfo : EIATTR_FRAME_SIZE
	.align		4
.L_5:
        /*0018*/ 	.byte	0x04, 0x11
        /*001a*/ 	.short	(.L_7 - .L_6)
	.align		4
.L_6:
        /*001c*/ 	.word	index@(triton_per_fused__native_batch_norm_legit_no_training_add_mean_relu_16)
        /*0020*/ 	.word	0x00000000


	//----- nvinfo : EIATTR_MIN_STACK_SIZE
	.align		4
.L_7:
        /*0024*/ 	.byte	0x04, 0x12
        /*0026*/ 	.short	(.L_9 - .L_8)
	.align		4
.L_8:
        /*0028*/ 	.word	index@(triton_per_fused__native_batch_norm_legit_no_training_add_mean_relu_16)
        /*002c*/ 	.word	0x00000000
.L_9:


//--------------------- .nv.info.triton_per_fused__native_batch_norm_legit_no_training_add_mean_relu_16 --------------------------
	.section	.nv.info.triton_per_fused__native_batch_norm_legit_no_training_add_mean_relu_16,"",@"SHT_CUDA_INFO"
	.sectionflags	@""
	.align	4


	//----- nvinfo : EIATTR_CUDA_API_VERSION
	.align		4
        /*0000*/ 	.byte	0x04, 0x37
        /*0002*/ 	.short	(.L_11 - .L_10)
.L_10:
        /*0004*/ 	.word	0x0000007c


	//----- nvinfo : EIATTR_KPARAM_INFO
	.align		4
.L_11:
        /*0008*/ 	.byte	0x04, 0x17
        /*000a*/ 	.short	(.L_13 - .L_12)
.L_12:
        /*000c*/ 	.word	0x00000000
        /*0010*/ 	.short	0x0009
        /*0012*/ 	.short	0x0044
        /*0014*/ 	.byte	0x00, 0xf0, 0x11, 0x00


	//----- nvinfo : EIATTR_KPARAM_INFO
	.align		4
.L_13:
        /*0018*/ 	.byte	0x04, 0x17
        /*001a*/ 	.short	(.L_15 - .L_14)
.L_14:
        /*001c*/ 	.word	0x00000000
        /*0020*/ 	.short	0x0008
        /*0022*/ 	.short	0x0040
        /*0024*/ 	.byte	0x00, 0xf0, 0x11, 0x00


	//----- nvinfo : EIATTR_KPARAM_INFO
	.align		4
.L_15:
        /*0028*/ 	.byte	0x04, 0x17
        /*002a*/ 	.short	(.L_17 - .L_16)
.L_16:
        /*002c*/ 	.word	0x00000000
        /*0030*/ 	.short	0x0007
        /*0032*/ 	.short	0x0038
        /*0034*/ 	.byte	0x00, 0xf4, 0x21, 0x00


	//----- nvinfo : EIATTR_KPARAM_INFO
	.align		4
.L_17:
        /*0038*/ 	.byte	0x04, 0x17
        /*003a*/ 	.short	(.L_19 - .L_18)
.L_18:
        /*003c*/ 	.word	0x00000000
        /*0040*/ 	.short	0x0006
        /*0042*/ 	.short	0x0030
        /*0044*/ 	.byte	0x00, 0xf4, 0x21, 0x00


	//----- nvinfo : EIATTR_KPARAM_INFO
	.align		4
.L_19:
        /*0048*/ 	.byte	0x04, 0x17
        /*004a*/ 	.short	(.L_21 - .L_20)
.L_20:
        /*004c*/ 	.word	0x00000000
        /*0050*/ 	.short	0x0005
        /*0052*/ 	.short	0x0028
        /*0054*/ 	.byte	0x00, 0xf4, 0x21, 0x00


	//----- nvinfo : EIATTR_KPARAM_INFO
	.align		4
.L_21:
        /*0058*/ 	.byte	0x04, 0x17
        /*005a*/ 	.short	(.L_23 - .L_22)
.L_22:
        /*005c*/ 	.word	0x00000000
        /*0060*/ 	.short	0x0004
        /*0062*/ 	.short	0x0020
        /*0064*/ 	.byte	0x00, 0xf4, 0x21, 0x00


	//----- nvinfo : EIATTR_KPARAM_INFO
	.align		4
.L_23:
        /*0068*/ 	.byte	0x04, 0x17
        /*006a*/ 	.short	(.L_25 - .L_24)
.L_24:
        /*006c*/ 	.word	0x00000000
        /*0070*/ 	.short	0x0003
        /*0072*/ 	.short	0x0018
        /*0074*/ 	.byte	0x00, 0xf4, 0x21, 0x00


	//----- nvinfo : EIATTR_KPARAM_INFO
	.align		4
.L_25:
        /*0078*/ 	.byte	0x04, 0x17
        /*007a*/ 	.short	(.L_27 - .L_26)
.L_26:
        /*007c*/ 	.word	0x00000000
        /*0080*/ 	.short	0x0002
        /*0082*/ 	.short	0x0010
        /*0084*/ 	.byte	0x00, 0xf4, 0x21, 0x00


	//----- nvinfo : EIATTR_KPARAM_INFO
	.align		4
.L_27:
        /*0088*/ 	.byte	0x04, 0x17
        /*008a*/ 	.short	(.L_29 - .L_28)
.L_28:
        /*008c*/ 	.word	0x00000000
        /*0090*/ 	.short	0x0001
        /*0092*/ 	.short	0x0008
        /*0094*/ 	.byte	0x00, 0xf4, 0x21, 0x00


	//----- nvinfo : EIATTR_KPARAM_INFO
	.align		4
.L_29:
        /*0098*/ 	.byte	0x04, 0x17
        /*009a*/ 	.short	(.L_31 - .L_30)
.L_30:
        /*009c*/ 	.word	0x00000000
        /*00a0*/ 	.short	0x0000
        /*00a2*/ 	.short	0x0000
        /*00a4*/ 	.byte	0x00, 0xf4, 0x21, 0x00


	//----- nvinfo : EIATTR_SPARSE_MMA_MASK
	.align		4
.L_31:
        /*00a8*/ 	.byte	0x03, 0x50
        /*00aa*/ 	.short	0x0000


	//----- nvinfo : EIATTR_MAXREG_COUNT
	.align		4
        /*00ac*/ 	.byte	0x03, 0x1b
        /*00ae*/ 	.short	0x00ff


	//----- nvinfo : EIATTR_COOP_GROUP_MASK_REGIDS
	.align		4
        /*00b0*/ 	.byte	0x04, 0x29
        /*00b2*/ 	.short	(.L_33 - .L_32)


	//   ....[0]....
.L_32:
        /*00b4*/ 	.word	0xffffffff


	//   ....[1]....
        /*00b8*/ 	.word	0xffffffff


	//   ....[2]....
        /*00bc*/ 	.word	0xffffffff


	//   ....[3]....
        /*00c0*/ 	.word	0xffffffff


	//----- nvinfo : EIATTR_COOP_GROUP_INSTR_OFFSETS
	.align		4
.L_33:
        /*00c4*/ 	.byte	0x04, 0x28
        /*00c6*/ 	.short	(.L_35 - .L_34)


	//   ....[0]....
.L_34:
        /*00c8*/ 	.word	0x00000650


	//   ....[1]....
        /*00cc*/ 	.word	0x00000670


	//   ....[2]....
        /*00d0*/ 	.word	0x00000690


	//   ....[3]....
        /*00d4*/ 	.word	0x000006d0


	//----- nvinfo : EIATTR_EXIT_INSTR_OFFSETS
	.align		4
.L_35:
        /*00d8*/ 	.byte	0x04, 0x1c
        /*00da*/ 	.short	(.L_37 - .L_36)


	//   ....[0]....
.L_36:
        /*00dc*/ 	.word	0x000007c0


	//   ....[1]....
        /*00e0*/ 	.word	0x000007f0


	//----- nvinfo : EIATTR_REQNTID
	.align		4
.L_37:
        /*00e4*/ 	.byte	0x04, 0x10
        /*00e6*/ 	.short	(.L_39 - .L_38)
.L_38:
        /*00e8*/ 	.word	0x00000080
        /*00ec*/ 	.word	0x00000001
        /*00f0*/ 	.word	0x00000001


	//----- nvinfo : EIATTR_CBANK_PARAM_SIZE
	.align		4
.L_39:
        /*00f4*/ 	.byte	0x03, 0x19
        /*00f6*/ 	.short	0x0048


	//----- nvinfo : EIATTR_PARAM_CBANK
	.align		4
        /*00f8*/ 	.byte	0x04, 0x0a
        /*00fa*/ 	.short	(.L_41 - .L_40)
	.align		4
.L_40:
        /*00fc*/ 	.word	index@(.nv.constant0.triton_per_fused__native_batch_norm_legit_no_training_add_mean_relu_16)
        /*0100*/ 	.short	0x0210
        /*0102*/ 	.short	0x0048


	//----- nvinfo : EIATTR_SW_WAR
	.align		4
.L_41:
        /*0104*/ 	.byte	0x04, 0x36
        /*0106*/ 	.short	(.L_43 - .L_42)
.L_42:
        /*0108*/ 	.word	0x00000008
.L_43:


//--------------------- .nv.callgraph             --------------------------
	.section	.nv.callgraph,"",@"SHT_CUDA_CALLGRAPH"
	.align	4
	.sectionentsize	8
	.align		4
        /*0000*/ 	.word	0x00000000
	.align		4
        /*0004*/ 	.word	0xffffffff
	.align		4
        /*0008*/ 	.word	0x00000000
	.align		4
        /*000c*/ 	.word	0xfffffffe
	.align		4
        /*0010*/ 	.word	0x00000000
	.align		4
        /*0014*/ 	.word	0xfffffffd
	.align		4
        /*0018*/ 	.word	0x00000000
	.align		4
        /*001c*/ 	.word	0xfffffffc


//--------------------- .nv.constant4             --------------------------
	.section	.nv.constant4,"a",@progbits
	.align	8
	.align		8
.nv.constant4:
        /*0000*/ 	.dword	_$_str
	.align		8
        /*0008*/ 	.dword	_$_str_$_2


//--------------------- .text.triton_per_fused__native_batch_norm_legit_no_training_add_mean_relu_16 --------------------------
	.section	.text.triton_per_fused__native_batch_norm_legit_no_training_add_mean_relu_16,"ax",@progbits
	.sectionflags	@"SHF_BARRIERS=1"
	.align	128
        .global         triton_per_fused__native_batch_norm_legit_no_training_add_mean_relu_16
        .type           triton_per_fused__native_batch_norm_legit_no_training_add_mean_relu_16,@function
        .size           triton_per_fused__native_batch_norm_legit_no_training_add_mean_relu_16,(.L_x_1 - triton_per_fused__native_batch_norm_legit_no_training_add_mean_relu_16)
        .other          triton_per_fused__native_batch_norm_legit_no_training_add_mean_relu_16,@"STO_CUDA_ENTRY STV_DEFAULT"
triton_per_fused__native_batch_norm_legit_no_training_add_mean_relu_16:
.text.triton_per_fused__native_batch_norm_legit_no_training_add_mean_relu_16:
[----:B------:R-:W0:Y:S01]  /*0000*/  LDC R1, c[0x0][0x28] ;  /* 0x00000a00ff017b82 */ /* 0x000e220000000800 */
[----:B------:R-:W1:Y:S07]  /*0010*/  S2R R15, SR_TID.X ;  /* 0x00000000000f7919 */ /* 0x000e6e0000002100 */
[----:B------:R-:W2:Y:S01]  /*0020*/  LDC.64 R6, c[0x0][0x230] ;  /* 0x00008c00ff067b82 */ /* 0x000ea20000000a00 */
[----:B------:R-:W-:Y:S01]  /*0030*/  IMAD.MOV.U32 R12, RZ, RZ, RZ ;  /* 0x000000ffff0c7224 */ /* 0x000fe200078e00ff */
[----:B------:R-:W-:Y:S01]  /*0040*/  ULDC.64 UR6, c[0x0][0x208] ;  /* 0x0000820000067ab9 */ /* 0x000fe20000000a00 */
[----:B------:R-:W3:Y:S05]  /*0050*/  S2R R2, SR_CTAID.X ;  /* 0x0000000000027919 */ /* 0x000eea0000002500 */
[----:B------:R-:W4:Y:S08]  /*0060*/  LDC.64 R22, c[0x0][0x220] ;  /* 0x00008800ff167b82 */ /* 0x000f300000000a00 */
[----:B------:R-:W5:Y:S08]  /*0070*/  LDC.64 R18, c[0x0][0x228] ;  /* 0x00008a00ff127b82 */ /* 0x000f700000000a00 */
[----:B------:R-:W4:Y:S01]  /*0080*/  LDC.64 R10, c[0x0][0x238] ;  /* 0x00008e00ff0a7b82 */ /* 0x000f220000000a00 */
[----:B-1----:R-:W-:-:S07]  /*0090*/  SHF.R.U32.HI R17, RZ, 0x4, R15 ;  /* 0x00000004ff117819 */ /* 0x002fce000001160f */
[----:B------:R-:W1:Y:S01]  /*00a0*/  LDC.64 R8, c[0x0][0x240] ;  /* 0x00009000ff087b82 */ /* 0x000e620000000a00 */
[----:B---3--:R-:W-:Y:S01]  /*00b0*/  IMAD.SHL.U32 R0, R2, 0x8, RZ ;  /* 0x0000000802007824 */ /* 0x008fe200078e00ff */
[----:B------:R-:W-:Y:S02]  /*00c0*/  SHF.R.S32.HI R2, RZ, 0x1c, R2 ;  /* 0x0000001cff027819 */ /* 0x000fe40000011402 */
[----:B------:R-:W-:Y:S02]  /*00d0*/  SGXT.U32 R17, R17, 0x3 ;  /* 0x000000031111781a */ /* 0x000fe40000000000 */
[----:B------:R-:W-:Y:S02]  /*00e0*/  SGXT R2, R2, 0x1 ;  /* 0x000000010202781a */ /* 0x000fe40000000200 */
[----:B------:R-:W-:-:S04]  /*00f0*/  LOP3.LUT R13, R0, R17, RZ, 0xfc, !PT ;  /* 0x00000011000d7212 */ /* 0x000fc800078efcff */
[----:B------:R-:W-:Y:S02]  /*0100*/  LEA.HI R2, R2, R13, RZ, 0x9 ;  /* 0x0000000d02027211 */ /* 0x000fe400078f48ff */
[----:B------:R-:W-:Y:S02]  /*0110*/  ISETP.GE.AND P1, PT, R13, 0x800, PT ;  /* 0x000008000d00780c */ /* 0x000fe40003f26270 */
[----:B------:R-:W-:-:S05]  /*0120*/  LOP3.LUT R2, R2, 0xfffffe00, RZ, 0xc0, !PT ;  /* 0xfffffe0002027812 */ /* 0x000fca00078ec0ff */
[----:B------:R-:W-:-:S04]  /*0130*/  IMAD.IADD R21, R13, 0x1, -R2 ;  /* 0x000000010d157824 */ /* 0x000fc800078e0a02 */
[----:B--2---:R-:W-:-:S05]  /*0140*/  IMAD.WIDE R6, R21, 0x4, R6 ;  /* 0x0000000415067825 */ /* 0x004fca00078e0206 */
[----:B------:R2:W3:Y:S01]  /*0150*/  @!P1 LDG.E.EL R12, desc[UR6][R6.64] ;  /* 0x00000006060c9981 */ /* 0x0004e2000c2e1900 */
[----:B------:R-:W-:Y:S01]  /*0160*/  IMAD.SHL.U32 R2, R15, 0x4, RZ ;  /* 0x000000040f027824 */ /* 0x000fe200078e00ff */
[----:B------:R-:W-:-:S04]  /*0170*/  CS2R R4, SRZ ;  /* 0x0000000000047805 */ /* 0x000fc8000001ff00 */
[----:B------:R-:W-:Y:S02]  /*0180*/  LOP3.LUT R2, R2, 0x3c, RZ, 0xc0, !PT ;  /* 0x0000003c02027812 */ /* 0x000fe400078ec0ff */
[----:B--2---:R-:W-:-:S03]  /*0190*/  CS2R R6, SRZ ;  /* 0x0000000000067805 */ /* 0x004fc6000001ff00 */
[----:B------:R-:W-:Y:S02]  /*01a0*/  IMAD R13, R13, 0x40, R2 ;  /* 0x000000400d0d7824 */ /* 0x000fe400078e0202 */
[----:B------:R-:W2:Y:S02]  /*01b0*/  LDC.64 R2, c[0x0][0x218] ;  /* 0x00008600ff027b82 */ /* 0x000ea40000000a00 */
[----:B----4-:R-:W-:-:S04]  /*01c0*/  IMAD.WIDE R24, R13, 0x4, R22 ;  /* 0x000000040d187825 */ /* 0x010fc800078e0216 */
[----:B------:R-:W-:Y:S01]  /*01d0*/  IMAD.MOV.U32 R14, RZ, RZ, RZ ;  /* 0x000000ffff0e7224 */ /* 0x000fe200078e00ff */
[----:B------:R-:W4:Y:S01]  /*01e0*/  @!P1 LDG.E.128 R4, desc[UR6][R24.64] ;  /* 0x0000000618049981 */ /* 0x000f22000c1e1d00 */
[----:B-----5:R-:W-:-:S04]  /*01f0*/  IMAD.WIDE R22, R21, 0x4, R18 ;  /* 0x0000000415167825 */ /* 0x020fc800078e0212 */
[C---:B0-----:R-:W-:Y:S01]  /*0200*/  IMAD.WIDE R26, R21.reuse, 0x4, R10 ;  /* 0x00000004151a7825 */ /* 0x041fe200078e020a */
[----:B------:R0:W5:Y:S03]  /*0210*/  @!P1 LDG.E.EL R14, desc[UR6][R22.64] ;  /* 0x00000006160e9981 */ /* 0x000166000c2e1900 */
[----:B-1----:R-:W-:-:S04]  /*0220*/  IMAD.WIDE R18, R21, 0x4, R8 ;  /* 0x0000000415127825 */ /* 0x002fc800078e0208 */
[----:B------:R-:W-:Y:S02]  /*0230*/  IMAD.MOV.U32 R16, RZ, RZ, RZ ;  /* 0x000000ffff107224 */ /* 0x000fe400078e00ff */
[----:B------:R-:W-:Y:S01]  /*0240*/  IMAD.MOV.U32 R21, RZ, RZ, RZ ;  /* 0x000000ffff157224 */ /* 0x000fe200078e00ff */
[----:B------:R-:W-:-:S03]  /*0250*/  CS2R R8, SRZ ;  /* 0x0000000000087805 */ /* 0x000fc6000001ff00 */
[----:B------:R-:W4:Y:S01]  /*0260*/  @!P1 LDG.E.EL R16, desc[UR6][R26.64] ;  /* 0x000000061a109981 */ /* 0x000f22000c2e1900 */
[----:B------:R-:W-:-:S03]  /*0270*/  CS2R R10, SRZ ;  /* 0x00000000000a7805 */ /* 0x000fc6000001ff00 */
[----:B------:R4:W4:Y:S01]  /*0280*/  @!P1 LDG.E.EL R21, desc[UR6][R18.64] ;  /* 0x0000000612159981 */ /* 0x000922000c2e1900 */
[----:B--2---:R-:W-:-:S05]  /*0290*/  IMAD.WIDE R2, R13, 0x4, R2 ;  /* 0x000000040d027825 */ /* 0x004fca00078e0202 */
[----:B------:R1:W2:Y:S01]  /*02a0*/  @!P1 LDG.E.128 R8, desc[UR6][R2.64] ;  /* 0x0000000602089981 */ /* 0x0002a2000c1e1d00 */
[----:B0-----:R-:W-:Y:S01]  /*02b0*/  IMAD.MOV.U32 R23, RZ, RZ, 0x3e800000 ;  /* 0x3e800000ff177424 */ /* 0x001fe200078e00ff */
[----:B------:R-:W0:Y:S01]  /*02c0*/  S2UR UR5, SR_CgaCtaId ;  /* 0x00000000000579c3 */ /* 0x000e220000008800 */
[----:B------:R-:W-:Y:S02]  /*02d0*/  UMOV UR4, 0x400 ;  /* 0x0000040000047882 */ /* 0x000fe40000000000 */
[----:B0-----:R-:W-:Y:S01]  /*02e0*/  UPRMT UR4, UR5, 0x654, UR4 ;  /* 0x0000065405047896 */ /* 0x001fe20008000004 */
[----:B---3--:R-:W-:-:S04]  /*02f0*/  FADD R12, R12, 9.9999997473787516356e-06 ;  /* 0x3727c5ac0c0c7421 */ /* 0x008fc80000000000 */
[----:B------:R-:W0:Y:S02]  /*0300*/  MUFU.SQRT R20, R12 ;  /* 0x0000000c00147308 */ /* 0x000e240000002000 */
[C---:B0-----:R-:W-:Y:S02]  /*0310*/  FSETP.GT.AND P0, PT, R20.reuse, 8.50705917302346158658e+37, PT ;  /* 0x7e8000001400780b */ /* 0x041fe40003f04000 */
[----:B------:R-:W-:-:S11]  /*0320*/  FSETP.GEU.AND P2, PT, R20, 1.175494350822287508e-38, PT ;  /* 0x008000001400780b */ /* 0x000fd60003f4e000 */
[----:B------:R-:W-:-:S04]  /*0330*/  @P0 FMUL R20, R20, 0.25 ;  /* 0x3e80000014140820 */ /* 0x000fc80000400000 */
[----:B------:R-:W-:-:S06]  /*0340*/  @!P2 FMUL R20, R20, 16777216 ;  /* 0x4b8000001414a820 */ /* 0x000fcc0000400000 */
[----:B------:R-:W0:Y:S01]  /*0350*/  MUFU.RCP R20, R20 ;  /* 0x0000001400147308 */ /* 0x000e220000001000 */
[----:B------:R-:W-:Y:S02]  /*0360*/  FSEL R23, R23, 1, P0 ;  /* 0x3f80000017177808 */ /* 0x000fe40000000000 */
[----:B----4-:R-:W-:Y:S02]  /*0370*/  SEL R19, R4, RZ, !P1 ;  /* 0x000000ff04137207 */ /* 0x010fe40004800000 */
[----:B-1----:R-:W-:Y:S01]  /*0380*/  SEL R3, R5, RZ, !P1 ;  /* 0x000000ff05037207 */ /* 0x002fe20004800000 */
[----:B------:R-:W-:Y:S01]  /*0390*/  @!P2 FMUL R23, R23, 16777216 ;  /* 0x4b8000001717a820 */ /* 0x000fe20000400000 */
[----:B------:R-:W-:Y:S01]  /*03a0*/  SEL R5, R6, RZ, !P1 ;  /* 0x000000ff06057207 */ /* 0x000fe20004800000 */
[--C-:B-----5:R-:W-:Y:S02]  /*03b0*/  FADD R4, R19, -R14.reuse ;  /* 0x8000000e13047221 */ /* 0x120fe40000000000 */
[--C-:B------:R-:W-:Y:S01]  /*03c0*/  FADD R3, R3, -R14.reuse ;  /* 0x8000000e03037221 */ /* 0x100fe20000000000 */
[----:B------:R-:W-:Y:S01]  /*03d0*/  SEL R7, R7, RZ, !P1 ;  /* 0x000000ff07077207 */ /* 0x000fe20004800000 */
[----:B------:R-:W-:Y:S01]  /*03e0*/  FADD R2, R5, -R14 ;  /* 0x8000000e05027221 */ /* 0x000fe20000000000 */
[----:B0-----:R-:W-:-:S04]  /*03f0*/  FMUL R23, R20, R23 ;  /* 0x0000001714177220 */ /* 0x001fc80000400000 */
[-C--:B------:R-:W-:Y:S01]  /*0400*/  FMUL R4, R4, R23.reuse ;  /* 0x0000001704047220 */ /* 0x080fe20000400000 */
[-C--:B------:R-:W-:Y:S01]  /*0410*/  FMUL R6, R3, R23.reuse ;  /* 0x0000001703067220 */ /* 0x080fe20000400000 */
[-C--:B------:R-:W-:Y:S01]  /*0420*/  FMUL R2, R2, R23.reuse ;  /* 0x0000001702027220 */ /* 0x080fe20000400000 */
[----:B------:R-:W-:Y:S01]  /*0430*/  FADD R14, R7, -R14 ;  /* 0x8000000e070e7221 */ /* 0x000fe20000000000 */
[-CC-:B------:R-:W-:Y:S01]  /*0440*/  FFMA R4, R4, R16.reuse, R21.reuse ;  /* 0x0000001004047223 */ /* 0x180fe20000000015 */
[-CC-:B------:R-:W-:Y:S01]  /*0450*/  FFMA R6, R6, R16.reuse, R21.reuse ;  /* 0x0000001006067223 */ /* 0x180fe20000000015 */
[-CC-:B------:R-:W-:Y:S01]  /*0460*/  FFMA R2, R2, R16.reuse, R21.reuse ;  /* 0x0000001002027223 */ /* 0x180fe20000000015 */
[----:B------:R-:W-:Y:S02]  /*0470*/  FMUL R14, R14, R23 ;  /* 0x000000170e0e7220 */ /* 0x000fe40000400000 */
[----:B------:R-:W-:Y:S02]  /*0480*/  FSETP.GEU.AND P0, PT, R4, RZ, PT ;  /* 0x000000ff0400720b */ /* 0x000fe40003f0e000 */
[----:B------:R-:W-:Y:S01]  /*0490*/  FSETP.GEU.AND P2, PT, R6, RZ, PT ;  /* 0x000000ff0600720b */ /* 0x000fe20003f4e000 */
[----:B------:R-:W-:Y:S01]  /*04a0*/  FFMA R14, R14, R16, R21 ;  /* 0x000000100e0e7223 */ /* 0x000fe20000000015 */
[----:B------:R-:W-:-:S02]  /*04b0*/  FSETP.GEU.AND P3, PT, R2, RZ, PT ;  /* 0x000000ff0200720b */ /* 0x000fc40003f6e000 */
[----:B--2---:R-:W-:Y:S02]  /*04c0*/  SEL R3, R8, RZ, !P1 ;  /* 0x000000ff08037207 */ /* 0x004fe40004800000 */
[----:B------:R-:W-:Y:S02]  /*04d0*/  SEL R9, R9, RZ, !P1 ;  /* 0x000000ff09097207 */ /* 0x000fe40004800000 */
[----:B------:R-:W-:Y:S02]  /*04e0*/  FSEL R4, R4, RZ, P0 ;  /* 0x000000ff04047208 */ /* 0x000fe40000000000 */
[----:B------:R-:W-:Y:S02]  /*04f0*/  FSEL R6, R6, RZ, P2 ;  /* 0x000000ff06067208 */ /* 0x000fe40001000000 */
[----:B------:R-:W-:Y:S02]  /*0500*/  FSEL R2, R2, RZ, P3 ;  /* 0x000000ff02027208 */ /* 0x000fe40001800000 */
[----:B------:R-:W-:Y:S01]  /*0510*/  SEL R7, R10, RZ, !P1 ;  /* 0x000000ff0a077207 */ /* 0x000fe20004800000 */
[----:B------:R-:W-:Y:S01]  /*0520*/  FADD R5, R9, R6 ;  /* 0x0000000609057221 */ /* 0x000fe20000000000 */
[----:B------:R-:W-:Y:S01]  /*0530*/  FSETP.GEU.AND P0, PT, R4, -R3, PT ;  /* 0x800000030400720b */ /* 0x000fe20003f0e000 */
[----:B------:R-:W-:Y:S01]  /*0540*/  FADD R4, R3, R4 ;  /* 0x0000000403047221 */ /* 0x000fe20000000000 */
[----:B------:R-:W-:-:S02]  /*0550*/  FSETP.GEU.AND P3, PT, R14, RZ, PT ;  /* 0x000000ff0e00720b */ /* 0x000fc40003f6e000 */
[----:B------:R-:W-:Y:S01]  /*0560*/  FSETP.GEU.AND P4, PT, R6, -R9, PT ;  /* 0x800000090600720b */ /* 0x000fe20003f8e000 */
[----:B------:R-:W-:Y:S01]  /*0570*/  FADD R6, R7, R2 ;  /* 0x0000000207067221 */ /* 0x000fe20000000000 */
[----:B------:R-:W-:Y:S02]  /*0580*/  SEL R11, R11, RZ, !P1 ;  /* 0x000000ff0b0b7207 */ /* 0x000fe40004800000 */
[----:B------:R-:W-:Y:S02]  /*0590*/  FSEL R14, R14, RZ, P3 ;  /* 0x000000ff0e0e7208 */ /* 0x000fe40001800000 */
[----:B------:R-:W-:Y:S02]  /*05a0*/  FSETP.GEU.AND P2, PT, R2, -R7, PT ;  /* 0x800000070200720b */ /* 0x000fe40003f4e000 */
[----:B------:R-:W-:Y:S02]  /*05b0*/  FSEL R4, R4, RZ, P0 ;  /* 0x000000ff04047208 */ /* 0x000fe40000000000 */
[----:B------:R-:W-:Y:S01]  /*05c0*/  FSEL R5, R5, RZ, P4 ;  /* 0x000000ff05057208 */ /* 0x000fe20002000000 */
[----:B------:R-:W-:Y:S01]  /*05d0*/  FADD R7, R11, R14 ;  /* 0x0000000e0b077221 */ /* 0x000fe20000000000 */
[----:B------:R-:W-:-:S02]  /*05e0*/  FSETP.GEU.AND P0, PT, R14, -R11, PT ;  /* 0x8000000b0e00720b */ /* 0x000fc40003f0e000 */
[----:B------:R-:W-:Y:S01]  /*05f0*/  FSEL R6, R6, RZ, P2 ;  /* 0x000000ff06067208 */ /* 0x000fe20001000000 */
[----:B------:R-:W-:Y:S01]  /*0600*/  FADD R3, R4, R5 ;  /* 0x0000000504037221 */ /* 0x000fe20000000000 */
[----:B------:R-:W-:-:S03]  /*0610*/  FSEL R7, R7, RZ, P0 ;  /* 0x000000ff07077208 */ /* 0x000fc60000000000 */
[----:B------:R-:W-:-:S04]  /*0620*/  FADD R2, R6, R3 ;  /* 0x0000000306027221 */ /* 0x000fc80000000000 */
[----:B------:R-:W-:-:S05]  /*0630*/  FADD R2, R7, R2 ;  /* 0x0000000207027221 */ /* 0x000fca0000000000 */
[----:B------:R-:W-:-:S05]  /*0640*/  FSEL R3, R2, RZ, !P1 ;  /* 0x000000ff02037208 */ /* 0x000fca0004800000 */
[----:B------:R-:W0:Y:S02]  /*0650*/  SHFL.BFLY PT, R2, R3, 0x8, 0x1f ;  /* 0x0d001f0003027f89 */ /* 0x000e2400000e0000 */
[----:B0-----:R-:W-:-:S05]  /*0660*/  FADD R8, R3, R2 ;  /* 0x0000000203087221 */ /* 0x001fca0000000000 */
[----:B------:R-:W0:Y:S02]  /*0670*/  SHFL.BFLY PT, R9, R8, 0x4, 0x1f ;  /* 0x0c801f0008097f89 */ /* 0x000e2400000e0000 */
[----:B0-----:R-:W-:-:S05]  /*0680*/  FADD R9, R8, R9 ;  /* 0x0000000908097221 */ /* 0x001fca0000000000 */
[----:B------:R-:W0:Y:S02]  /*0690*/  SHFL.BFLY PT, R2, R9, 0x2, 0x1f ;  /* 0x0c401f0009027f89 */ /* 0x000e2400000e0000 */
[----:B0-----:R-:W-:Y:S01]  /*06a0*/  FADD R10, R9, R2 ;  /* 0x00000002090a7221 */ /* 0x001fe20000000000 */
[----:B------:R-:W-:Y:S01]  /*06b0*/  LEA R12, R17, UR4, 0x2 ;  /* 0x00000004110c7c11 */ /* 0x000fe2000f8e10ff */
[----:B------:R-:W0:Y:S03]  /*06c0*/  LDC.64 R8, c[0x0][0x210] ;  /* 0x00008400ff087b82 */ /* 0x000e260000000a00 */
[----:B------:R-:W1:Y:S01]  /*06d0*/  SHFL.BFLY PT, R11, R10, 0x1, 0x1f ;  /* 0x0c201f000a0b7f89 */ /* 0x000e6200000e0000 */
[----:B------:R-:W-:-:S04]  /*06e0*/  LOP3.LUT R2, R15, 0x7, RZ, 0xc0, !PT ;  /* 0x000000070f027812 */ /* 0x000fc800078ec0ff */
[----:B------:R-:W-:Y:S02]  /*06f0*/  LEA R14, R2, UR4, 0x2 ;  /* 0x00000004020e7c11 */ /* 0x000fe4000f8e10ff */
[----:B------:R-:W2:Y:S01]  /*0700*/  LDC.64 R2, c[0x0][0x248] ;  /* 0x00009200ff027b82 */ /* 0x000ea20000000a00 */
[----:B-1----:R-:W-:-:S05]  /*0710*/  FADD R11, R10, R11 ;  /* 0x0000000b0a0b7221 */ /* 0x002fca0000000000 */
[----:B------:R1:W-:Y:S02]  /*0720*/  STS [R12], R11 ;  /* 0x0000000b0c007388 */ /* 0x0003e40000000800 */
[----:B------:R-:W-:Y:S01]  /*0730*/  BAR.SYNC.DEFER_BLOCKING 0x0 ;  /* 0x0000000000007b1d */ /* 0x000fe20000010000 */
[----:B--2---:R-:W-:Y:S01]  /*0740*/  IMAD.WIDE R2, R13, 0x4, R2 ;  /* 0x000000040d027825 */ /* 0x004fe200078e0202 */
[----:B------:R-:W-:Y:S02]  /*0750*/  LOP3.LUT P0, RZ, R15, 0x78, RZ, 0xc0, !PT ;  /* 0x000000780fff7812 */ /* 0x000fe4000780c0ff */
[----:B------:R-:W-:-:S04]  /*0760*/  LOP3.LUT R15, R0, 0x7, R15, 0xf8, !PT ;  /* 0x00000007000f7812 */ /* 0x000fc800078ef80f */
[C---:B------:R-:W-:Y:S01]  /*0770*/  ISETP.LT.AND P0, PT, R15.reuse, 0x800, !P0 ;  /* 0x000008000f00780c */ /* 0x040fe20004701270 */
[----:B------:R-:W2:Y:S04]  /*0780*/  LDS R14, [R14] ;  /* 0x000000000e0e7984 */ /* 0x000ea80000000800 */
[----:B------:R1:W-:Y:S01]  /*0790*/  @!P1 STG.E.128 desc[UR6][R2.64], R4 ;  /* 0x0000000402009986 */ /* 0x0003e2000c101d06 */
[----:B0-----:R-:W-:Y:S01]  /*07a0*/  IMAD.WIDE R8, R15, 0x4, R8 ;  /* 0x000000040f087825 */ /* 0x001fe200078e0208 */
[----:B------:R-:W-:Y:S06]  /*07b0*/  BAR.SYNC.DEFER_BLOCKING 0x0 ;  /* 0x0000000000007b1d */ /* 0x000fec0000010000 */
[----:B-1----:R-:W-:Y:S05]  /*07c0*/  @!P0 EXIT ;  /* 0x000000000000894d */ /* 0x002fea0003800000 */
[----:B--2---:R-:W-:-:S05]  /*07d0*/  FMUL R3, R14, 0.015625 ;  /* 0x3c8000000e037820 */ /* 0x004fca0000400000 */
[----:B------:R-:W-:Y:S01]  /*07e0*/  STG.E desc[UR6][R8.64], R3 ;  /* 0x0000000308007986 */ /* 0x000fe2000c101906 */
[----:B------:R-:W-:Y:S05]  /*07f0*/  EXIT ;  /* 0x000000000000794d */ /* 0x000fea0003800000 */
.L_x_0:
[----:B------:R-:W-:-:S00]  /*0800*/  BRA `(.L_x_0) ;  /* 0xfffffffc00fc7947 */ /* 0x000fc0000383ffff */
[----:B------:R-:W-:-:S00]  /*0810*/  NOP ;  /* 0x0000000000007918 */ /* 0x000fc00000000000 */
        /* <DEDUP_REMOVED lines=14> */
.L_x_1:


//--------------------- .nv.global.init           --------------------------
	.section	.nv.global.init,"aw",@progbits
.nv.global.init:
	.type		_$_str,@object
	.size		_$_str,(_$_str_$_2 - _$_str)
_$_str:
        /*0000*/ 	.byte	0x5f, 0x5f, 0x43, 0x55, 0x44, 0x41, 0x5f, 0x46, 0x54, 0x5a, 0x00
	.type		_$_str_$_2,@object
	.size		_$_str_$_2,(.L_1 - _$_str_$_2)
_$_str_$_2:
        /*000b*/ 	.byte	0x5f, 0x5f, 0x43, 0x55, 0x44, 0x41, 0x5f, 0x50, 0x52, 0x45, 0x43, 0x5f, 0x53, 0x51, 0x52, 0x54
        /*001b*/ 	.byte	0x00
.L_1:


//--------------------- .nv.shared.triton_per_fused__native_batch_norm_legit_no_training_add_mean_relu_16 --------------------------
	.section	.nv.shared.triton_per_fused__native_batch_norm_legit_no_training_add_mean_relu_16,"aw",@nobits
	.sectionflags	@""
	.align	16
	.zero		1024


//--------------------- .nv.constant0.triton_per_fused__native_batch_norm_legit_no_training_add_mean_relu_16 --------------------------
	.section	.nv.constant0.triton_per_fused__native_batch_norm_legit_no_training_add_mean_relu_16,"a",@progbits
	.sectionflags	@""
	.align	4
.nv.constant0.triton_per_fused__native_batch_norm_legit_no_training_add_mean_relu_16:
	.zero		600
